//
// Generated by NVIDIA NVVM Compiler
//
// Compiler Build ID: CL-36424714
// Cuda compilation tools, release 13.0, V13.0.88
// Based on NVVM 20.0.0
//

.version 9.0
.target sm_100
.address_size 64

	// .globl	_Z12helloFromGPUv
.extern .func  (.param .b32 func_retval0) vprintf
(
	.param .b64 vprintf_param_0,
	.param .b64 vprintf_param_1
)
;
.global .align 1 .b8 $str[26] = {72, 101, 108, 108, 111, 32, 87, 111, 114, 108, 100, 32, 102, 114, 111, 109, 32, 71, 80, 85, 32, 37, 100, 33, 10};

.visible .entry _Z12helloFromGPUv()
{
	.local .align 8 .b8 	__local_depot0[8];
	.reg .b64 	%SP;
	.reg .b64 	%SPL;
	.reg .b32 	%r<4>;
	.reg .b64 	%rd<5>;

	mov.u64 	%SPL, __local_depot0;
	cvta.local.u64 	%SP, %SPL;
	add.u64 	%rd1, %SP, 0;
	add.u64 	%rd2, %SPL, 0;
	mov.u32 	%r1, %tid.x;
	st.local.u32 	[%rd2], %r1;
	mov.u64 	%rd3, $str;
	cvta.global.u64 	%rd4, %rd3;
	{ // callseq 0, 0
	.param .b64 param0;
	st.param.b64 	[param0], %rd4;
	.param .b64 param1;
	st.param.b64 	[param1], %rd1;
	.param .b32 retval0;
	call.uni (retval0), 
	vprintf, 
	(
	param0, 
	param1
	);
	ld.param.b32 	%r2, [retval0];
	} // callseq 0
	ret;

}


// ===== COMPILED SASS (sm_100) =====

	.target	sm_100

	.elftype	@"ET_EXEC"


//--------------------- .note.nv.tkinfo           --------------------------
	.section	.note.nv.tkinfo,"",@"SHT_NOTE"
	.sectionflags	@"SHF_NOTE_NV_TKINFO"
	.tkinfo
        /*0018*/ 	.word	0x00000002
        /*0030*/ 	.string	""
        /*0030*/ 	.string	"ptxas"
        /*0030*/ 	.string	"Cuda compilation tools, release 13.0, V13.0.88"
        /*0030*/ 	.string	"Build cuda_13.0.r13.0/compiler.36424714_0"
        /*0030*/ 	.string	"-arch sm_100 -m 64 "



//--------------------- .note.nv.cuinfo           --------------------------
	.section	.note.nv.cuinfo,"",@"SHT_NOTE"
	.sectionflags	@"SHF_NOTE_NV_CUINFO"
        /*0018*/ 	.short	0x0002
        /*001a*/ 	.short	0x0064
        /*001c*/ 	.short	0x0082
	.zero		2


//--------------------- .nv.info                  --------------------------
	.section	.nv.info,"",@"SHT_CUDA_INFO"
	.align	4


	//----- nvinfo : EIATTR_REGCOUNT
	.align		4
        /*0000*/ 	.byte	0x04, 0x2f
        /*0002*/ 	.short	(.L_2 - .L_1)
	.align		4
.L_1:
        /*0004*/ 	.word	index@(_Z12helloFromGPUv)
        /*0008*/ 	.word	0x00000018


	//----- nvinfo : EIATTR_FRAME_SIZE
	.align		4
.L_2:
        /*000c*/ 	.byte	0x04, 0x11
        /*000e*/ 	.short	(.L_4 - .L_3)
	.align		4
.L_3:
        /*0010*/ 	.word	index@(_Z12helloFromGPUv)
        /*0014*/ 	.word	0x00000008


	//----- nvinfo : EIATTR_MIN_STACK_SIZE
	.align		4
.L_4:
        /*0018*/ 	.byte	0x04, 0x12
        /*001a*/ 	.short	(.L_6 - .L_5)
	.align		4
.L_5:
        /*001c*/ 	.word	index@(_Z12helloFromGPUv)
        /*0020*/ 	.word	0x00000008
.L_6:


//--------------------- .nv.compat                --------------------------
	.section	.nv.compat,"",@"SHT_CUDA_COMPAT_INFO"
	.align	4
        /*0000*/ 	.byte	0x02, 0x09, 0x00, 0x00, 0x02, 0x02, 0x01, 0x00, 0x02, 0x05, 0x05, 0x00, 0x03, 0x07, 0x01, 0x01
        /*0010*/ 	.byte	0x02, 0x03, 0x00, 0x00, 0x02, 0x06, 0x01, 0x00, 0x04, 0x0b, 0x08, 0x00, 0x09, 0x00, 0x00, 0x00
        /*0020*/ 	.byte	0x00, 0x00, 0x00, 0x00


//--------------------- .nv.info._Z12helloFromGPUv --------------------------
	.section	.nv.info._Z12helloFromGPUv,"",@"SHT_CUDA_INFO"
	.sectionflags	@""
	.align	4


	//----- nvinfo : EIATTR_CUDA_API_VERSION
	.align		4
        /*0000*/ 	.byte	0x04, 0x37
        /*0002*/ 	.short	(.L_8 - .L_7)
.L_7:
        /*0004*/ 	.word	0x00000082


	//----- nvinfo : EIATTR_SPARSE_MMA_MASK
	.align		4
.L_8:
        /*0008*/ 	.byte	0x03, 0x50
        /*000a*/ 	.short	0x0000


	//----- nvinfo : EIATTR_MAXREG_COUNT
	.align		4
        /*000c*/ 	.byte	0x03, 0x1b
        /*000e*/ 	.short	0x00ff


	//----- nvinfo : EIATTR_EXTERNS
	.align		4
        /*0010*/ 	.byte	0x04, 0x0f
        /*0012*/ 	.short	(.L_10 - .L_9)


	//   ....[0]....
	.align		4
.L_9:
        /*0014*/ 	.word	index@(vprintf)


	//----- nvinfo : EIATTR_MERCURY_ISA_VERSION
	.align		4
.L_10:
        /*0018*/ 	.byte	0x03, 0x5f
        /*001a*/ 	.short	0x0101


	//----- nvinfo : EIATTR_VRC_CTA_INIT_COUNT
	.align		4
        /*001c*/ 	.byte	0x02, 0x4a
	.zero		1
	.zero		1


	//----- nvinfo : EIATTR_SYSCALL_OFFSETS
	.align		4
        /*0020*/ 	.byte	0x04, 0x46
        /*0022*/ 	.short	(.L_12 - .L_11)


	//   ....[0]....
.L_11:
        /*0024*/ 	.word	0x000000e0


	//----- nvinfo : EIATTR_EXIT_INSTR_OFFSETS
	.align		4
.L_12:
        /*0028*/ 	.byte	0x04, 0x1c
        /*002a*/ 	.short	(.L_14 - .L_13)


	//   ....[0]....
.L_13:
        /*002c*/ 	.word	0x000000f0


	//----- nvinfo : EIATTR_SW_WAR
	.align		4
.L_14:
        /*0030*/ 	.byte	0x04, 0x36
        /*0032*/ 	.short	(.L_16 - .L_15)
.L_15:
        /*0034*/ 	.word	0x00000008
.L_16:


//--------------------- .nv.callgraph             --------------------------
	.section	.nv.callgraph,"",@"SHT_CUDA_CALLGRAPH"
	.align	4
	.sectionentsize	8
	.align		4
        /*0000*/ 	.word	0x00000000
	.align		4
        /*0004*/ 	.word	0xffffffff
	.align		4
        /*0008*/ 	.word	index@(_Z12helloFromGPUv)
	.align		4
        /*000c*/ 	.word	index@(vprintf)
	.align		4
        /*0010*/ 	.word	0x00000000
	.align		4
        /*0014*/ 	.word	0xfffffffe
	.align		4
        /*0018*/ 	.word	0x00000000
	.align		4
        /*001c*/ 	.word	0xfffffffd
	.align		4
        /*0020*/ 	.word	0x00000000
	.align		4
        /*0024*/ 	.word	0xfffffffc


//--------------------- .nv.constant4             --------------------------
	.section	.nv.constant4,"a",@progbits
	.align	8
	.align		8
.nv.constant4:
        /*0000*/ 	.dword	vprintf
	.align		8
        /*0008*/ 	.dword	$str


//--------------------- .text._Z12helloFromGPUv   --------------------------
	.section	.text._Z12helloFromGPUv,"ax",@progbits
	.align	128
        .global         _Z12helloFromGPUv
        .type           _Z12helloFromGPUv,@function
        .size           _Z12helloFromGPUv,(.L_x_2 - _Z12helloFromGPUv)
        .other          _Z12helloFromGPUv,@"STO_CUDA_ENTRY STV_DEFAULT"
_Z12helloFromGPUv:
.text._Z12helloFromGPUv:
[----:B------:R-:W0:Y:S01]  /*0000*/  LDC R1, c[0x0][0x37c] ;  /* 0x0000df00ff017b82 */ /* 0x000e220000000800 */
[----:B------:R-:W1:Y:S01]  /*0010*/  S2R R8, SR_TID.X ;  /* 0x0000000000087919 */ /* 0x000e620000002100 */
[----:B0-----:R-:W-:Y:S01]  /*0020*/  VIADD R1, R1, 0xfffffff8 ;  /* 0xfffffff801017836 */ /* 0x001fe20000000000 */
[----:B------:R-:W-:Y:S01]  /*0030*/  MOV R0, 0x0 ;  /* 0x0000000000007802 */ /* 0x000fe20000000f00 */
[----:B------:R-:W0:Y:S04]  /*0040*/  LDCU UR4, c[0x0][0x2f8] ;  /* 0x00005f00ff0477ac */ /* 0x000e280008000800 */
[----:B------:R2:W3:Y:S01]  /*0050*/  LDC.64 R2, c[0x4][R0] ;  /* 0x0100000000027b82 */ /* 0x0004e20000000a00 */
[----:B------:R-:W4:Y:S01]  /*0060*/  LDCU.64 UR6, c[0x4][0x8] ;  /* 0x01000100ff0677ac */ /* 0x000f220008000a00 */
[----:B------:R-:W5:Y:S01]  /*0070*/  LDCU UR5, c[0x0][0x2fc] ;  /* 0x00005f80ff0577ac */ /* 0x000f620008000800 */
[----:B0-----:R-:W-:Y:S01]  /*0080*/  IADD3 R6, P0, PT, R1, UR4, RZ ;  /* 0x0000000401067c10 */ /* 0x001fe2000ff1e0ff */
[----:B----4-:R-:W-:Y:S01]  /*0090*/  IMAD.U32 R4, RZ, RZ, UR6 ;  /* 0x00000006ff047e24 */ /* 0x010fe2000f8e00ff */
[----:B------:R-:W-:-:S03]  /*00a0*/  MOV R5, UR7 ;  /* 0x0000000700057c02 */ /* 0x000fc60008000f00 */
[----:B-----5:R-:W-:Y:S01]  /*00b0*/  IMAD.X R7, RZ, RZ, UR5, P0 ;  /* 0x00000005ff077e24 */ /* 0x020fe200080e06ff */
[----:B-1----:R2:W-:Y:S07]  /*00c0*/  STL [R1], R8 ;  /* 0x0000000801007387 */ /* 0x0025ee0000100800 */
[----:B------:R-:W-:-:S07]  /*00d0*/  LEPC R20, `(.L_x_0) ;  /* 0x000000001014794e */ /* 0x000fce0000000000 */
[----:B--23--:R-:W-:Y:S05]  /*00e0*/  CALL.ABS.NOINC R2 ;  /* 0x0000000002007343 */ /* 0x00cfea0003c00000 */
.L_x_0:
[----:B------:R-:W-:Y:S05]  /*00f0*/  EXIT ;  /* 0x000000000000794d */ /* 0x000fea0003800000 */
.L_x_1:
[----:B------:R-:W-:-:S00]  /*0100*/  BRA `(.L_x_1) ;  /* 0xfffffffc00fc7947 */ /* 0x000fc0000383ffff */
[----:B------:R-:W-:-:S00]  /*0110*/  NOP ;  /* 0x0000000000007918 */ /* 0x000fc00000000000 */
        /* <DEDUP_REMOVED lines=14> */
.L_x_2:


//--------------------- .nv.global.init           --------------------------
	.section	.nv.global.init,"aw",@progbits
.nv.global.init:
	.type		$str,@object
	.size		$str,(.L_0 - $str)
$str:
        /*0000*/ 	.byte	0x48, 0x65, 0x6c, 0x6c, 0x6f, 0x20, 0x57, 0x6f, 0x72, 0x6c, 0x64, 0x20, 0x66, 0x72, 0x6f, 0x6d
        /*0010*/ 	.byte	0x20, 0x47, 0x50, 0x55, 0x20, 0x25, 0x64, 0x21, 0x0a, 0x00
.L_0:


//--------------------- .nv.shared.reserved.0     --------------------------
	.section	.nv.shared.reserved.0,"aw",@nobits
	.weak		__nv_reservedSMEM_offset_0_alias
	.size		__nv_reservedSMEM_offset_0_alias, 0, 64
	.other		__nv_reservedSMEM_offset_0_alias,@"STO_CUDA_RESERVED_SHARED STV_DEFAULT"
__nv_reservedSMEM_offset_0_alias:
	.zero		0
	.zero		64


//--------------------- .nv.constant0._Z12helloFromGPUv --------------------------
	.section	.nv.constant0._Z12helloFromGPUv,"a",@progbits
	.sectionflags	@""
	.align	4
.nv.constant0._Z12helloFromGPUv:
	.zero		896


//--------------------- SYMBOLS --------------------------

	.type		.nv.reservedSmem.offset0,@object
	.size		.nv.reservedSmem.offset0,0x4
	.type		vprintf,@function
